//
// Generated by NVIDIA NVVM Compiler
//
// Compiler Build ID: CL-36424714
// Cuda compilation tools, release 13.0, V13.0.88
// Based on NVVM 20.0.0
//

.version 9.0
.target sm_100
.address_size 64

	// .globl	_Z10matrix_addPfS_S_

.visible .entry _Z10matrix_addPfS_S_(
	.param .u64 .ptr .align 1 _Z10matrix_addPfS_S__param_0,
	.param .u64 .ptr .align 1 _Z10matrix_addPfS_S__param_1,
	.param .u64 .ptr .align 1 _Z10matrix_addPfS_S__param_2
)
{
	.reg .b32 	%r<5>;
	.reg .b32 	%f<4>;
	.reg .b64 	%rd<11>;

	ld.param.u64 	%rd1, [_Z10matrix_addPfS_S__param_0];
	ld.param.u64 	%rd2, [_Z10matrix_addPfS_S__param_1];
	ld.param.u64 	%rd3, [_Z10matrix_addPfS_S__param_2];
	cvta.to.global.u64 	%rd4, %rd3;
	cvta.to.global.u64 	%rd5, %rd2;
	cvta.to.global.u64 	%rd6, %rd1;
	mov.u32 	%r1, %tid.x;
	mov.u32 	%r2, %ctaid.x;
	mov.u32 	%r3, %ntid.x;
	mad.lo.s32 	%r4, %r2, %r3, %r1;
	mul.wide.s32 	%rd7, %r4, 4;
	add.s64 	%rd8, %rd6, %rd7;
	ld.global.f32 	%f1, [%rd8];
	add.s64 	%rd9, %rd5, %rd7;
	ld.global.f32 	%f2, [%rd9];
	add.f32 	%f3, %f1, %f2;
	add.s64 	%rd10, %rd4, %rd7;
	st.global.f32 	[%rd10], %f3;
	ret;

}


// ===== COMPILED SASS (sm_100) =====

	.target	sm_100

	.elftype	@"ET_EXEC"


//--------------------- .note.nv.tkinfo           --------------------------
	.section	.note.nv.tkinfo,"",@"SHT_NOTE"
	.sectionflags	@"SHF_NOTE_NV_TKINFO"
	.tkinfo
        /*0018*/ 	.word	0x00000002
        /*0030*/ 	.string	""
        /*0030*/ 	.string	"ptxas"
        /*0030*/ 	.string	"Cuda compilation tools, release 13.0, V13.0.88"
        /*0030*/ 	.string	"Build cuda_13.0.r13.0/compiler.36424714_0"
        /*0030*/ 	.string	"-arch sm_100 -m 64 "



//--------------------- .note.nv.cuinfo           --------------------------
	.section	.note.nv.cuinfo,"",@"SHT_NOTE"
	.sectionflags	@"SHF_NOTE_NV_CUINFO"
        /*0018*/ 	.short	0x0002
        /*001a*/ 	.short	0x0064
        /*001c*/ 	.short	0x0082
	.zero		2


//--------------------- .nv.info                  --------------------------
	.section	.nv.info,"",@"SHT_CUDA_INFO"
	.align	4


	//----- nvinfo : EIATTR_REGCOUNT
	.align		4
        /*0000*/ 	.byte	0x04, 0x2f
        /*0002*/ 	.short	(.L_1 - .L_0)
	.align		4
.L_0:
        /*0004*/ 	.word	index@(_Z10matrix_addPfS_S_)
        /*0008*/ 	.word	0x0000000c


	//----- nvinfo : EIATTR_FRAME_SIZE
	.align		4
.L_1:
        /*000c*/ 	.byte	0x04, 0x11
        /*000e*/ 	.short	(.L_3 - .L_2)
	.align		4
.L_2:
        /*0010*/ 	.word	index@(_Z10matrix_addPfS_S_)
        /*0014*/ 	.word	0x00000000


	//----- nvinfo : EIATTR_MIN_STACK_SIZE
	.align		4
.L_3:
        /*0018*/ 	.byte	0x04, 0x12
        /*001a*/ 	.short	(.L_5 - .L_4)
	.align		4
.L_4:
        /*001c*/ 	.word	index@(_Z10matrix_addPfS_S_)
        /*0020*/ 	.word	0x00000000
.L_5:


//--------------------- .nv.compat                --------------------------
	.section	.nv.compat,"",@"SHT_CUDA_COMPAT_INFO"
	.align	4
        /*0000*/ 	.byte	0x02, 0x09, 0x00, 0x00, 0x02, 0x02, 0x01, 0x00, 0x02, 0x05, 0x05, 0x00, 0x03, 0x07, 0x01, 0x01
        /*0010*/ 	.byte	0x02, 0x03, 0x00, 0x00, 0x02, 0x06, 0x01, 0x00, 0x04, 0x0b, 0x08, 0x00, 0x09, 0x00, 0x00, 0x00
        /*0020*/ 	.byte	0x00, 0x00, 0x00, 0x00


//--------------------- .nv.info._Z10matrix_addPfS_S_ --------------------------
	.section	.nv.info._Z10matrix_addPfS_S_,"",@"SHT_CUDA_INFO"
	.sectionflags	@""
	.align	4


	//----- nvinfo : EIATTR_CUDA_API_VERSION
	.align		4
        /*0000*/ 	.byte	0x04, 0x37
        /*0002*/ 	.short	(.L_7 - .L_6)
.L_6:
        /*0004*/ 	.word	0x00000082


	//----- nvinfo : EIATTR_KPARAM_INFO
	.align		4
.L_7:
        /*0008*/ 	.byte	0x04, 0x17
        /*000a*/ 	.short	(.L_9 - .L_8)
.L_8:
        /*000c*/ 	.word	0x00000000
        /*0010*/ 	.short	0x0002
        /*0012*/ 	.short	0x0010
        /*0014*/ 	.byte	0x00, 0xf5, 0x21, 0x00


	//----- nvinfo : EIATTR_KPARAM_INFO
	.align		4
.L_9:
        /*0018*/ 	.byte	0x04, 0x17
        /*001a*/ 	.short	(.L_11 - .L_10)
.L_10:
        /*001c*/ 	.word	0x00000000
        /*0020*/ 	.short	0x0001
        /*0022*/ 	.short	0x0008
        /*0024*/ 	.byte	0x00, 0xf5, 0x21, 0x00


	//----- nvinfo : EIATTR_KPARAM_INFO
	.align		4
.L_11:
        /*0028*/ 	.byte	0x04, 0x17
        /*002a*/ 	.short	(.L_13 - .L_12)
.L_12:
        /*002c*/ 	.word	0x00000000
        /*0030*/ 	.short	0x0000
        /*0032*/ 	.short	0x0000
        /*0034*/ 	.byte	0x00, 0xf5, 0x21, 0x00


	//----- nvinfo : EIATTR_SPARSE_MMA_MASK
	.align		4
.L_13:
        /*0038*/ 	.byte	0x03, 0x50
        /*003a*/ 	.short	0x0000


	//----- nvinfo : EIATTR_MAXREG_COUNT
	.align		4
        /*003c*/ 	.byte	0x03, 0x1b
        /*003e*/ 	.short	0x00ff


	//----- nvinfo : EIATTR_MERCURY_ISA_VERSION
	.align		4
        /*0040*/ 	.byte	0x03, 0x5f
        /*0042*/ 	.short	0x0101


	//----- nvinfo : EIATTR_VRC_CTA_INIT_COUNT
	.align		4
        /*0044*/ 	.byte	0x02, 0x4a
	.zero		1
	.zero		1


	//----- nvinfo : EIATTR_EXIT_INSTR_OFFSETS
	.align		4
        /*0048*/ 	.byte	0x04, 0x1c
        /*004a*/ 	.short	(.L_15 - .L_14)


	//   ....[0]....
.L_14:
        /*004c*/ 	.word	0x00000100


	//----- nvinfo : EIATTR_CBANK_PARAM_SIZE
	.align		4
.L_15:
        /*0050*/ 	.byte	0x03, 0x19
        /*0052*/ 	.short	0x0018


	//----- nvinfo : EIATTR_PARAM_CBANK
	.align		4
        /*0054*/ 	.byte	0x04, 0x0a
        /*0056*/ 	.short	(.L_17 - .L_16)
	.align		4
.L_16:
        /*0058*/ 	.word	index@(.nv.constant0._Z10matrix_addPfS_S_)
        /*005c*/ 	.short	0x0380
        /*005e*/ 	.short	0x0018


	//----- nvinfo : EIATTR_SW_WAR
	.align		4
.L_17:
        /*0060*/ 	.byte	0x04, 0x36
        /*0062*/ 	.short	(.L_19 - .L_18)
.L_18:
        /*0064*/ 	.word	0x00000008
.L_19:


//--------------------- .nv.callgraph             --------------------------
	.section	.nv.callgraph,"",@"SHT_CUDA_CALLGRAPH"
	.align	4
	.sectionentsize	8
	.align		4
        /*0000*/ 	.word	0x00000000
	.align		4
        /*0004*/ 	.word	0xffffffff
	.align		4
        /*0008*/ 	.word	0x00000000
	.align		4
        /*000c*/ 	.word	0xfffffffe
	.align		4
        /*0010*/ 	.word	0x00000000
	.align		4
        /*0014*/ 	.word	0xfffffffd
	.align		4
        /*0018*/ 	.word	0x00000000
	.align		4
        /*001c*/ 	.word	0xfffffffc


//--------------------- .text._Z10matrix_addPfS_S_ --------------------------
	.section	.text._Z10matrix_addPfS_S_,"ax",@progbits
	.align	128
        .global         _Z10matrix_addPfS_S_
        .type           _Z10matrix_addPfS_S_,@function
        .size           _Z10matrix_addPfS_S_,(.L_x_1 - _Z10matrix_addPfS_S_)
        .other          _Z10matrix_addPfS_S_,@"STO_CUDA_ENTRY STV_DEFAULT"
_Z10matrix_addPfS_S_:
.text._Z10matrix_addPfS_S_:
[----:B------:R-:W-:Y:S01]  /*0000*/  LDC R1, c[0x0][0x37c] ;  /* 0x0000df00ff017b82 */ /* 0x000fe20000000800 */
[----:B------:R-:W0:Y:S07]  /*0010*/  S2R R9, SR_TID.X ;  /* 0x0000000000097919 */ /* 0x000e2e0000002100 */
[----:B------:R-:W0:Y:S01]  /*0020*/  S2UR UR6, SR_CTAID.X ;  /* 0x00000000000679c3 */ /* 0x000e220000002500 */
[----:B------:R-:W1:Y:S07]  /*0030*/  LDCU.64 UR4, c[0x0][0x358] ;  /* 0x00006b00ff0477ac */ /* 0x000e6e0008000a00 */
[----:B------:R-:W0:Y:S08]  /*0040*/  LDC R0, c[0x0][0x360] ;  /* 0x0000d800ff007b82 */ /* 0x000e300000000800 */
[----:B------:R-:W2:Y:S08]  /*0050*/  LDC.64 R2, c[0x0][0x380] ;  /* 0x0000e000ff027b82 */ /* 0x000eb00000000a00 */
[----:B------:R-:W3:Y:S01]  /*0060*/  LDC.64 R4, c[0x0][0x388] ;  /* 0x0000e200ff047b82 */ /* 0x000ee20000000a00 */
[----:B0-----:R-:W-:-:S07]  /*0070*/  IMAD R9, R0, UR6, R9 ;  /* 0x0000000600097c24 */ /* 0x001fce000f8e0209 */
[----:B------:R-:W0:Y:S01]  /*0080*/  LDC.64 R6, c[0x0][0x390] ;  /* 0x0000e400ff067b82 */ /* 0x000e220000000a00 */
[----:B--2---:R-:W-:-:S06]  /*0090*/  IMAD.WIDE R2, R9, 0x4, R2 ;  /* 0x0000000409027825 */ /* 0x004fcc00078e0202 */
[----:B-1----:R-:W2:Y:S01]  /*00a0*/  LDG.E R2, desc[UR4][R2.64] ;  /* 0x0000000402027981 */ /* 0x002ea2000c1e1900 */
[----:B---3--:R-:W-:-:S06]  /*00b0*/  IMAD.WIDE R4, R9, 0x4, R4 ;  /* 0x0000000409047825 */ /* 0x008fcc00078e0204 */
[----:B------:R-:W2:Y:S01]  /*00c0*/  LDG.E R5, desc[UR4][R4.64] ;  /* 0x0000000404057981 */ /* 0x000ea2000c1e1900 */
[----:B0-----:R-:W-:-:S04]  /*00d0*/  IMAD.WIDE R6, R9, 0x4, R6 ;  /* 0x0000000409067825 */ /* 0x001fc800078e0206 */
[----:B--2---:R-:W-:-:S05]  /*00e0*/  FADD R9, R2, R5 ;  /* 0x0000000502097221 */ /* 0x004fca0000000000 */
[----:B------:R-:W-:Y:S01]  /*00f0*/  STG.E desc[UR4][R6.64], R9 ;  /* 0x0000000906007986 */ /* 0x000fe2000c101904 */
[----:B------:R-:W-:Y:S05]  /*0100*/  EXIT ;  /* 0x000000000000794d */ /* 0x000fea0003800000 */
.L_x_0:
[----:B------:R-:W-:-:S00]  /*0110*/  BRA `(.L_x_0) ;  /* 0xfffffffc00fc7947 */ /* 0x000fc0000383ffff */
[----:B------:R-:W-:-:S00]  /*0120*/  NOP ;  /* 0x0000000000007918 */ /* 0x000fc00000000000 */
        /* <DEDUP_REMOVED lines=13> */
.L_x_1:


//--------------------- .nv.shared.reserved.0     --------------------------
	.section	.nv.shared.reserved.0,"aw",@nobits
	.weak		__nv_reservedSMEM_offset_0_alias
	.size		__nv_reservedSMEM_offset_0_alias, 0, 64
	.other		__nv_reservedSMEM_offset_0_alias,@"STO_CUDA_RESERVED_SHARED STV_DEFAULT"
__nv_reservedSMEM_offset_0_alias:
	.zero		0
	.zero		64


//--------------------- .nv.constant0._Z10matrix_addPfS_S_ --------------------------
	.section	.nv.constant0._Z10matrix_addPfS_S_,"a",@progbits
	.sectionflags	@""
	.align	4
.nv.constant0._Z10matrix_addPfS_S_:
	.zero		920


//--------------------- SYMBOLS --------------------------

	.type		.nv.reservedSmem.offset0,@object
	.size		.nv.reservedSmem.offset0,0x4
